	.headerflags	@"EF_CUDA_TEXMODE_UNIFIED EF_CUDA_64BIT_ADDRESS EF_CUDA_ACCELERATORS EF_CUDA_SM90 EF_CUDA_VIRTUAL_SM(EF_CUDA_SM90)"
	.elftype	@"ET_EXEC"


//--------------------- .nv.info                  --------------------------
	.section	.nv.info,"",@"SHT_CUDA_INFO"
	.align	4


	//----- nvinfo : EIATTR_REGCOUNT
	.align		4
        /*0000*/ 	.byte	0x04, 0x2f
        /*0002*/ 	.short	(.L_1 - .L_0)
	.align		4
.L_0:
        /*0004*/ 	.word	index@(triton_poi_fused_clone_4)
        /*0008*/ 	.word	0x00000010


	//----- nvinfo : EIATTR_MIN_STACK_SIZE
	.align		4
.L_1:
        /*000c*/ 	.byte	0x04, 0x12
        /*000e*/ 	.short	(.L_3 - .L_2)
	.align		4
.L_2:
        /*0010*/ 	.word	index@(triton_poi_fused_clone_4)
        /*0014*/ 	.word	0x00000000


	//----- nvinfo : EIATTR_FRAME_SIZE
	.align		4
.L_3:
        /*0018*/ 	.byte	0x04, 0x11
        /*001a*/ 	.short	(.L_5 - .L_4)
	.align		4
.L_4:
        /*001c*/ 	.word	index@(triton_poi_fused_clone_4)
        /*0020*/ 	.word	0x00000000


	//----- nvinfo : EIATTR_MIN_STACK_SIZE
	.align		4
.L_5:
        /*0024*/ 	.byte	0x04, 0x12
        /*0026*/ 	.short	(.L_7 - .L_6)
	.align		4
.L_6:
        /*0028*/ 	.word	index@(triton_poi_fused_clone_4)
        /*002c*/ 	.word	0x00000000
.L_7:


//--------------------- .nv.info.triton_poi_fused_clone_4 --------------------------
	.section	.nv.info.triton_poi_fused_clone_4,"",@"SHT_CUDA_INFO"
	.sectionflags	@""
	.align	4


	//----- nvinfo : EIATTR_CUDA_API_VERSION
	.align		4
        /*0000*/ 	.byte	0x04, 0x37
        /*0002*/ 	.short	(.L_9 - .L_8)
.L_8:
        /*0004*/ 	.word	0x0000007c


	//----- nvinfo : EIATTR_KPARAM_INFO
	.align		4
.L_9:
        /*0008*/ 	.byte	0x04, 0x17
        /*000a*/ 	.short	(.L_11 - .L_10)
.L_10:
        /*000c*/ 	.word	0x00000000
        /*0010*/ 	.short	0x0004
        /*0012*/ 	.short	0x001c
        /*0014*/ 	.byte	0x00, 0xf0, 0x11, 0x00


	//----- nvinfo : EIATTR_KPARAM_INFO
	.align		4
.L_11:
        /*0018*/ 	.byte	0x04, 0x17
        /*001a*/ 	.short	(.L_13 - .L_12)
.L_12:
        /*001c*/ 	.word	0x00000000
        /*0020*/ 	.short	0x0003
        /*0022*/ 	.short	0x0018
        /*0024*/ 	.byte	0x00, 0xf0, 0x11, 0x00


	//----- nvinfo : EIATTR_KPARAM_INFO
	.align		4
.L_13:
        /*0028*/ 	.byte	0x04, 0x17
        /*002a*/ 	.short	(.L_15 - .L_14)
.L_14:
        /*002c*/ 	.word	0x00000000
        /*0030*/ 	.short	0x0002
        /*0032*/ 	.short	0x0010
        /*0034*/ 	.byte	0x00, 0xf4, 0x21, 0x00


	//----- nvinfo : EIATTR_KPARAM_INFO
	.align		4
.L_15:
        /*0038*/ 	.byte	0x04, 0x17
        /*003a*/ 	.short	(.L_17 - .L_16)
.L_16:
        /*003c*/ 	.word	0x00000000
        /*0040*/ 	.short	0x0001
        /*0042*/ 	.short	0x0008
        /*0044*/ 	.byte	0x00, 0xf4, 0x21, 0x00


	//----- nvinfo : EIATTR_KPARAM_INFO
	.align		4
.L_17:
        /*0048*/ 	.byte	0x04, 0x17
        /*004a*/ 	.short	(.L_19 - .L_18)
.L_18:
        /*004c*/ 	.word	0x00000000
        /*0050*/ 	.short	0x0000
        /*0052*/ 	.short	0x0000
        /*0054*/ 	.byte	0x00, 0xf4, 0x21, 0x00


	//----- nvinfo : EIATTR_SPARSE_MMA_MASK
	.align		4
.L_19:
        /*0058*/ 	.byte	0x03, 0x50
        /*005a*/ 	.short	0x0000


	//----- nvinfo : EIATTR_MAXREG_COUNT
	.align		4
        /*005c*/ 	.byte	0x03, 0x1b
        /*005e*/ 	.short	0x00ff


	//----- nvinfo : EIATTR_EXIT_INSTR_OFFSETS
	.align		4
        /*0060*/ 	.byte	0x04, 0x1c
        /*0062*/ 	.short	(.L_21 - .L_20)


	//   ....[0]....
.L_20:
        /*0064*/ 	.word	0x00000330


	//   ....[1]....
        /*0068*/ 	.word	0x00000390


	//----- nvinfo : EIATTR_REQNTID
	.align		4
.L_21:
        /*006c*/ 	.byte	0x04, 0x10
        /*006e*/ 	.short	(.L_23 - .L_22)
.L_22:
        /*0070*/ 	.word	0x00000020
        /*0074*/ 	.word	0x00000001
        /*0078*/ 	.word	0x00000001


	//----- nvinfo : EIATTR_CBANK_PARAM_SIZE
	.align		4
.L_23:
        /*007c*/ 	.byte	0x03, 0x19
        /*007e*/ 	.short	0x0020


	//----- nvinfo : EIATTR_PARAM_CBANK
	.align		4
        /*0080*/ 	.byte	0x04, 0x0a
        /*0082*/ 	.short	(.L_25 - .L_24)
	.align		4
.L_24:
        /*0084*/ 	.word	index@(.nv.constant0.triton_poi_fused_clone_4)
        /*0088*/ 	.short	0x0210
        /*008a*/ 	.short	0x0020


	//----- nvinfo : EIATTR_SW_WAR
	.align		4
.L_25:
        /*008c*/ 	.byte	0x04, 0x36
        /*008e*/ 	.short	(.L_27 - .L_26)
.L_26:
        /*0090*/ 	.word	0x00000008
.L_27:


//--------------------- .nv.callgraph             --------------------------
	.section	.nv.callgraph,"",@"SHT_CUDA_CALLGRAPH"
	.align	4
	.sectionentsize	8
	.align		4
        /*0000*/ 	.word	0x00000000
	.align		4
        /*0004*/ 	.word	0xffffffff
	.align		4
        /*0008*/ 	.word	0x00000000
	.align		4
        /*000c*/ 	.word	0xfffffffe
	.align		4
        /*0010*/ 	.word	0x00000000
	.align		4
        /*0014*/ 	.word	0xfffffffd
	.align		4
        /*0018*/ 	.word	0x00000000
	.align		4
        /*001c*/ 	.word	0xfffffffc


//--------------------- .text.triton_poi_fused_clone_4 --------------------------
	.section	.text.triton_poi_fused_clone_4,"ax",@progbits
	.sectionflags	@"SHF_BARRIERS=1"
	.align	128
        .global         triton_poi_fused_clone_4
        .type           triton_poi_fused_clone_4,@function
        .size           triton_poi_fused_clone_4,(.L_x_1 - triton_poi_fused_clone_4)
        .other          triton_poi_fused_clone_4,@"STO_CUDA_ENTRY STV_DEFAULT"
triton_poi_fused_clone_4:
.text.triton_poi_fused_clone_4:
[----:B------:R-:W0:Y:S02]  /*0000*/  LDC R1, c[0x0][0x28] ;  /* 0x00000a00ff017b82 */ /* 0x000e240000000800 */
[----:B------:R-:W1:Y:S01]  /*0010*/  S2R R0, SR_CTAID.Y ;  /* 0x0000000000007919 */ /* 0x000e620000002600 */
[----:B------:R-:W2:Y:S01]  /*0020*/  LDC.64 R4, c[0x0][0x218] ;  /* 0x00008600ff047b82 */ /* 0x000ea20000000a00 */
[----:B------:R-:W-:Y:S01]  /*0030*/  ULDC.64 UR6, c[0x0][0x208] ;  /* 0x0000820000067ab9 */ /* 0x000fe20000000a00 */
[----:B------:R-:W3:Y:S01]  /*0040*/  S2R R13, SR_TID.X ;  /* 0x00000000000d7919 */ /* 0x000ee20000002100 */
[----:B------:R-:W4:Y:S05]  /*0050*/  S2R R8, SR_CTAID.X ;  /* 0x0000000000087919 */ /* 0x000f2a0000002500 */
[----:B------:R-:W5:Y:S01]  /*0060*/  LDC.64 R2, c[0x0][0x210] ;  /* 0x00008400ff027b82 */ /* 0x000f620000000a00 */
[----:B-1----:R-:W-:Y:S01]  /*0070*/  IMAD.SHL.U32 R0, R0, 0x4, RZ ;  /* 0x0000000400007824 */ /* 0x002fe200078e00ff */
[----:B---3--:R-:W-:-:S04]  /*0080*/  SHF.R.U32.HI R9, RZ, 0x2, R13 ;  /* 0x00000002ff097819 */ /* 0x008fc8000001160d */
[----:B------:R-:W-:Y:S01]  /*0090*/  LOP3.LUT R6, R0, 0x3, R13, 0xf8, !PT ;  /* 0x0000000300067812 */ /* 0x000fe200078ef80d */
[----:B----4-:R-:W-:Y:S01]  /*00a0*/  IMAD.SHL.U32 R8, R8, 0x8, RZ ;  /* 0x0000000808087824 */ /* 0x010fe200078e00ff */
[----:B------:R-:W-:Y:S02]  /*00b0*/  SGXT.U32 R9, R9, 0x3 ;  /* 0x000000030909781a */ /* 0x000fe40000000000 */
[----:B------:R-:W-:Y:S02]  /*00c0*/  SHF.R.S32.HI R7, RZ, 0x1f, R6 ;  /* 0x0000001fff077819 */ /* 0x000fe40000011406 */
[----:B------:R-:W-:Y:S02]  /*00d0*/  ISETP.GE.AND P1, PT, R6, 0x10, PT ;  /* 0x000000100600780c */ /* 0x000fe40003f26270 */
[----:B------:R-:W-:Y:S02]  /*00e0*/  LEA.HI R10, R7, R6, RZ, 0x2 ;  /* 0x00000006070a7211 */ /* 0x000fe400078f10ff */
[----:B------:R-:W-:-:S02]  /*00f0*/  LOP3.LUT R7, R8, R9, RZ, 0xfc, !PT ;  /* 0x0000000908077212 */ /* 0x000fc400078efcff */
[----:B------:R-:W-:Y:S02]  /*0100*/  LOP3.LUT R11, R10, 0xfffffffc, RZ, 0xc0, !PT ;  /* 0xfffffffc0a0b7812 */ /* 0x000fe400078ec0ff */
[C---:B------:R-:W-:Y:S02]  /*0110*/  ISETP.GE.AND P0, PT, R7.reuse, 0x5, PT ;  /* 0x000000050700780c */ /* 0x040fe40003f06270 */
[----:B------:R-:W-:Y:S01]  /*0120*/  SHF.R.S32.HI R10, RZ, 0x2, R10 ;  /* 0x00000002ff0a7819 */ /* 0x000fe2000001140a */
[C---:B------:R-:W-:Y:S01]  /*0130*/  IMAD.IADD R11, R6.reuse, 0x1, -R11 ;  /* 0x00000001060b7824 */ /* 0x040fe200078e0a0b */
[----:B------:R-:W-:Y:S01]  /*0140*/  ISETP.LT.AND P0, PT, R6, 0x10, !P0 ;  /* 0x000000100600780c */ /* 0x000fe20004701270 */
[----:B------:R-:W-:Y:S02]  /*0150*/  IMAD.MOV.U32 R6, RZ, RZ, RZ ;  /* 0x000000ffff067224 */ /* 0x000fe400078e00ff */
[----:B------:R-:W-:Y:S02]  /*0160*/  IMAD R7, R7, 0x4, R11 ;  /* 0x0000000407077824 */ /* 0x000fe400078e020b */
[----:B--2---:R-:W-:-:S04]  /*0170*/  IMAD.WIDE R4, R11, 0x4, R4 ;  /* 0x000000040b047825 */ /* 0x004fc800078e0204 */
[----:B------:R-:W-:Y:S02]  /*0180*/  IMAD R7, R10, 0x14, R7 ;  /* 0x000000140a077824 */ /* 0x000fe400078e0207 */
[----:B------:R-:W-:Y:S02]  /*0190*/  IMAD.MOV.U32 R11, RZ, RZ, RZ ;  /* 0x000000ffff0b7224 */ /* 0x000fe400078e00ff */
[----:B-----5:R-:W-:-:S04]  /*01a0*/  IMAD.WIDE R2, R7, 0x4, R2 ;  /* 0x0000000407027825 */ /* 0x020fc800078e0202 */
[----:B------:R-:W2:Y:S04]  /*01b0*/  @!P1 LDG.E.EL R11, desc[UR6][R4.64] ;  /* 0x00000006040b9981 */ /* 0x000ea8000c2e1900 */
[----:B------:R1:W2:Y:S01]  /*01c0*/  @P0 LDG.E.EL R6, desc[UR6][R2.64] ;  /* 0x0000000602060981 */ /* 0x0002a2000c2e1900 */
[----:B------:R-:W3:Y:S01]  /*01d0*/  S2UR UR5, SR_CgaCtaId ;  /* 0x00000000000579c3 */ /* 0x000ee20000008800 */
[----:B------:R-:W-:Y:S01]  /*01e0*/  IMAD.SHL.U32 R7, R13, 0x8, RZ ;  /* 0x000000080d077824 */ /* 0x000fe200078e00ff */
[----:B------:R-:W-:Y:S01]  /*01f0*/  UMOV UR4, 0x400 ;  /* 0x0000040000047882 */ /* 0x000fe20000000000 */
[----:B------:R-:W-:Y:S02]  /*0200*/  SHF.R.U32.HI R12, RZ, 0x3, R13 ;  /* 0x00000003ff0c7819 */ /* 0x000fe4000001160d */
[----:B------:R-:W-:-:S02]  /*0210*/  LOP3.LUT R8, R8, 0x7, R13, 0xf8, !PT ;  /* 0x0000000708087812 */ /* 0x000fc400078ef80d */
[----:B------:R-:W-:Y:S02]  /*0220*/  LOP3.LUT R10, R7, 0x18, RZ, 0xc0, !PT ;  /* 0x00000018070a7812 */ /* 0x000fe400078ec0ff */
[----:B------:R-:W-:Y:S02]  /*0230*/  SGXT.U32 R7, R12, 0x2 ;  /* 0x000000020c07781a */ /* 0x000fe40000000000 */
[----:B------:R-:W-:Y:S02]  /*0240*/  LOP3.LUT R9, R10, R9, RZ, 0xfc, !PT ;  /* 0x000000090a097212 */ /* 0x000fe400078efcff */
[----:B------:R-:W-:Y:S02]  /*0250*/  LOP3.LUT R7, R0, R7, RZ, 0xfc, !PT ;  /* 0x0000000700077212 */ /* 0x000fe400078efcff */
[----:B------:R-:W-:Y:S02]  /*0260*/  ISETP.GE.AND P0, PT, R8, 0x5, PT ;  /* 0x000000050800780c */ /* 0x000fe40003f06270 */
[----:B-1----:R-:W-:-:S02]  /*0270*/  SHF.R.U32.HI R2, RZ, 0x1, R13 ;  /* 0x00000001ff027819 */ /* 0x002fc4000001160d */
[----:B------:R-:W-:Y:S02]  /*0280*/  ISETP.LT.AND P0, PT, R7, 0x10, !P0 ;  /* 0x000000100700780c */ /* 0x000fe40004701270 */
[----:B------:R-:W-:Y:S02]  /*0290*/  LOP3.LUT R2, R2, 0xc, RZ, 0xc0, !PT ;  /* 0x0000000c02027812 */ /* 0x000fe400078ec0ff */
[----:B------:R-:W-:Y:S01]  /*02a0*/  LOP3.LUT R0, R13, 0x1f, RZ, 0xc0, !PT ;  /* 0x0000001f0d007812 */ /* 0x000fe200078ec0ff */
[----:B---3--:R-:W-:-:S06]  /*02b0*/  UPRMT UR4, UR5, 0x654, UR4 ;  /* 0x0000065405047896 */ /* 0x008fcc0008000004 */
[----:B------:R-:W-:Y:S01]  /*02c0*/  LEA.HI R10, R10, UR4, RZ, 0x1f ;  /* 0x000000040a0a7c11 */ /* 0x000fe2000f8ff8ff */
[----:B------:R-:W-:-:S04]  /*02d0*/  VIADD R3, R2, UR4 ;  /* 0x0000000402037c36 */ /* 0x000fc80008000000 */
[----:B------:R-:W-:Y:S02]  /*02e0*/  IMAD R9, R9, 0x4, R10 ;  /* 0x0000000409097824 */ /* 0x000fe400078e020a */
[----:B------:R-:W-:Y:S02]  /*02f0*/  IMAD R0, R0, 0x4, R3 ;  /* 0x0000000400007824 */ /* 0x000fe400078e0203 */
[----:B--2---:R-:W-:-:S05]  /*0300*/  FADD R6, R11, R6 ;  /* 0x000000060b067221 */ /* 0x004fca0000000000 */
[----:B------:R1:W-:Y:S01]  /*0310*/  STS [R9], R6 ;  /* 0x0000000609007388 */ /* 0x0003e20000000800 */
[----:B------:R-:W-:Y:S06]  /*0320*/  BAR.SYNC.DEFER_BLOCKING 0x0 ;  /* 0x0000000000007b1d */ /* 0x000fec0000010000 */
[----:B-1----:R-:W-:Y:S05]  /*0330*/  @!P0 EXIT ;  /* 0x000000000000894d */ /* 0x002fea0003800000 */
[----:B------:R-:W0:Y:S01]  /*0340*/  LDS R5, [R0] ;  /* 0x0000000000057984 */ /* 0x000e220000000800 */
[----:B------:R-:W1:Y:S01]  /*0350*/  LDC.64 R2, c[0x0][0x220] ;  /* 0x00008800ff027b82 */ /* 0x000e620000000a00 */
[----:B------:R-:W-:-:S04]  /*0360*/  IMAD R7, R7, 0x5, R8 ;  /* 0x0000000507077824 */ /* 0x000fc800078e0208 */
[----:B-1----:R-:W-:-:S05]  /*0370*/  IMAD.WIDE R2, R7, 0x4, R2 ;  /* 0x0000000407027825 */ /* 0x002fca00078e0202 */
[----:B0-----:R-:W-:Y:S01]  /*0380*/  STG.E desc[UR6][R2.64], R5 ;  /* 0x0000000502007986 */ /* 0x001fe2000c101906 */
[----:B------:R-:W-:Y:S05]  /*0390*/  EXIT ;  /* 0x000000000000794d */ /* 0x000fea0003800000 */
.L_x_0:
[----:B------:R-:W-:-:S00]  /*03a0*/  BRA `(.L_x_0) ;  /* 0xfffffffc00fc7947 */ /* 0x000fc0000383ffff */
[----:B------:R-:W-:-:S00]  /*03b0*/  NOP ;  /* 0x0000000000007918 */ /* 0x000fc00000000000 */
        /* <DEDUP_REMOVED lines=12> */
.L_x_1:


//--------------------- .nv.shared.triton_poi_fused_clone_4 --------------------------
	.section	.nv.shared.triton_poi_fused_clone_4,"aw",@nobits
	.sectionflags	@""
	.align	16
	.zero		1024


//--------------------- .nv.constant0.triton_poi_fused_clone_4 --------------------------
	.section	.nv.constant0.triton_poi_fused_clone_4,"a",@progbits
	.sectionflags	@""
	.align	4
.nv.constant0.triton_poi_fused_clone_4:
	.zero		560
